//
// Generated by NVIDIA NVVM Compiler
//
// Compiler Build ID: CL-36424714
// Cuda compilation tools, release 13.0, V13.0.88
// Based on NVVM 20.0.0
//

.version 9.0
.target sm_100
.address_size 64

	// .globl	_Z17cellular_automataPiS_l

.visible .entry _Z17cellular_automataPiS_l(
	.param .u64 .ptr .align 1 _Z17cellular_automataPiS_l_param_0,
	.param .u64 .ptr .align 1 _Z17cellular_automataPiS_l_param_1,
	.param .u64 _Z17cellular_automataPiS_l_param_2
)
{
	.reg .pred 	%p<17>;
	.reg .b32 	%r<46>;
	.reg .b64 	%rd<29>;

	ld.param.u64 	%rd12, [_Z17cellular_automataPiS_l_param_0];
	ld.param.u64 	%rd13, [_Z17cellular_automataPiS_l_param_1];
	ld.param.u64 	%rd14, [_Z17cellular_automataPiS_l_param_2];
	mov.u32 	%r5, %ctaid.x;
	mov.u32 	%r6, %ntid.x;
	mov.u32 	%r7, %tid.x;
	mad.lo.s32 	%r8, %r5, %r6, %r7;
	cvt.u64.u32 	%rd1, %r8;
	and.b64  	%rd15, %rd14, -4294967296;
	setp.ne.s64 	%p4, %rd15, 0;
	@%p4 bra 	$L__BB0_2;
	cvt.u32.u64 	%r9, %rd14;
	cvt.u32.u64 	%r10, %rd1;
	div.u32 	%r11, %r10, %r9;
	mul.lo.s32 	%r12, %r11, %r9;
	sub.s32 	%r13, %r10, %r12;
	cvt.u64.u32 	%rd27, %r11;
	cvt.u64.u32 	%rd28, %r13;
	bra.uni 	$L__BB0_3;
$L__BB0_2:
	div.s64 	%rd27, %rd1, %rd14;
	mul.lo.s64 	%rd16, %rd27, %rd14;
	sub.s64 	%rd28, %rd1, %rd16;
$L__BB0_3:
	cvta.to.global.u64 	%rd17, %rd12;
	cvt.s64.s32 	%rd18, %rd27;
	mul.lo.s64 	%rd19, %rd18, %rd14;
	add.s64 	%rd20, %rd19, %rd28;
	shl.b64 	%rd21, %rd20, 2;
	add.s64 	%rd8, %rd17, %rd21;
	cvta.to.global.u64 	%rd22, %rd13;
	add.s64 	%rd9, %rd22, %rd21;
	ld.global.u32 	%r15, [%rd8];
	sub.s64 	%rd23, %rd19, %rd14;
	add.s64 	%rd24, %rd23, %rd28;
	shl.b64 	%rd25, %rd24, 2;
	add.s64 	%rd10, %rd17, %rd25;
	shl.b64 	%rd26, %rd14, 2;
	add.s64 	%rd11, %rd8, %rd26;
	setp.eq.s32 	%p16, %r15, 1;
	mov.b32 	%r44, 0;
	mov.u32 	%r45, %r44;
$L__BB0_4:
	ld.global.u32 	%r16, [%rd10+-4];
	setp.ne.s32 	%p5, %r16, 0;
	selp.u32 	%r17, 1, 0, %p5;
	add.s32 	%r18, %r45, %r17;
	ld.global.u32 	%r19, [%rd10];
	setp.ne.s32 	%p6, %r19, 0;
	selp.u32 	%r20, 1, 0, %p6;
	add.s32 	%r21, %r18, %r20;
	ld.global.u32 	%r22, [%rd10+4];
	setp.ne.s32 	%p7, %r22, 0;
	selp.u32 	%r23, 1, 0, %p7;
	add.s32 	%r24, %r21, %r23;
	ld.global.u32 	%r25, [%rd8+-4];
	setp.ne.s32 	%p8, %r25, 0;
	selp.u32 	%r26, 1, 0, %p8;
	add.s32 	%r27, %r24, %r26;
	ld.global.u32 	%r28, [%rd8+4];
	setp.ne.s32 	%p9, %r28, 0;
	selp.u32 	%r29, 1, 0, %p9;
	add.s32 	%r30, %r27, %r29;
	ld.global.u32 	%r31, [%rd11+-4];
	setp.ne.s32 	%p10, %r31, 0;
	selp.u32 	%r32, 1, 0, %p10;
	add.s32 	%r33, %r30, %r32;
	ld.global.u32 	%r34, [%rd11];
	setp.ne.s32 	%p11, %r34, 0;
	selp.u32 	%r35, 1, 0, %p11;
	add.s32 	%r36, %r33, %r35;
	ld.global.u32 	%r37, [%rd11+4];
	setp.ne.s32 	%p12, %r37, 0;
	selp.u32 	%r38, 1, 0, %p12;
	add.s32 	%r45, %r36, %r38;
	and.b32  	%r39, %r45, -2;
	setp.eq.s32 	%p13, %r39, 2;
	setp.eq.s32 	%p14, %r45, 3;
	selp.u32 	%r40, -1, 0, %p14;
	selp.u32 	%r41, -1, 0, %p13;
	selp.b32 	%r42, %r41, %r40, %p16;
	and.b32  	%r43, %r42, 1;
	setp.eq.b32 	%p16, %r43, 1;
	st.global.u32 	[%rd9], %r43;
	st.global.u32 	[%rd8], %r43;
	add.s32 	%r44, %r44, -1;
	setp.ne.s32 	%p15, %r44, -100;
	@%p15 bra 	$L__BB0_4;
	ret;

}


// ===== COMPILED SASS (sm_100) =====

	.target	sm_100

	.elftype	@"ET_EXEC"


//--------------------- .note.nv.tkinfo           --------------------------
	.section	.note.nv.tkinfo,"",@"SHT_NOTE"
	.sectionflags	@"SHF_NOTE_NV_TKINFO"
	.tkinfo
        /*0018*/ 	.word	0x00000002
        /*0030*/ 	.string	""
        /*0030*/ 	.string	"ptxas"
        /*0030*/ 	.string	"Cuda compilation tools, release 13.0, V13.0.88"
        /*0030*/ 	.string	"Build cuda_13.0.r13.0/compiler.36424714_0"
        /*0030*/ 	.string	"-arch sm_100 -m 64 "



//--------------------- .note.nv.cuinfo           --------------------------
	.section	.note.nv.cuinfo,"",@"SHT_NOTE"
	.sectionflags	@"SHF_NOTE_NV_CUINFO"
        /*0018*/ 	.short	0x0002
        /*001a*/ 	.short	0x0064
        /*001c*/ 	.short	0x0082
	.zero		2


//--------------------- .nv.info                  --------------------------
	.section	.nv.info,"",@"SHT_CUDA_INFO"
	.align	4


	//----- nvinfo : EIATTR_REGCOUNT
	.align		4
        /*0000*/ 	.byte	0x04, 0x2f
        /*0002*/ 	.short	(.L_1 - .L_0)
	.align		4
.L_0:
        /*0004*/ 	.word	index@(_Z17cellular_automataPiS_l)
        /*0008*/ 	.word	0x00000015


	//----- nvinfo : EIATTR_FRAME_SIZE
	.align		4
.L_1:
        /*000c*/ 	.byte	0x04, 0x11
        /*000e*/ 	.short	(.L_3 - .L_2)
	.align		4
.L_2:
        /*0010*/ 	.word	index@($__internal_0_$__cuda_sm20_div_s64)
        /*0014*/ 	.word	0x00000000


	//----- nvinfo : EIATTR_FRAME_SIZE
	.align		4
.L_3:
        /*0018*/ 	.byte	0x04, 0x11
        /*001a*/ 	.short	(.L_5 - .L_4)
	.align		4
.L_4:
        /*001c*/ 	.word	index@(_Z17cellular_automataPiS_l)
        /*0020*/ 	.word	0x00000000


	//----- nvinfo : EIATTR_MIN_STACK_SIZE
	.align		4
.L_5:
        /*0024*/ 	.byte	0x04, 0x12
        /*0026*/ 	.short	(.L_7 - .L_6)
	.align		4
.L_6:
        /*0028*/ 	.word	index@(_Z17cellular_automataPiS_l)
        /*002c*/ 	.word	0x00000000
.L_7:


//--------------------- .nv.compat                --------------------------
	.section	.nv.compat,"",@"SHT_CUDA_COMPAT_INFO"
	.align	4
        /*0000*/ 	.byte	0x02, 0x09, 0x00, 0x00, 0x02, 0x02, 0x01, 0x00, 0x02, 0x05, 0x05, 0x00, 0x03, 0x07, 0x01, 0x01
        /*0010*/ 	.byte	0x02, 0x03, 0x00, 0x00, 0x02, 0x06, 0x01, 0x00, 0x04, 0x0b, 0x08, 0x00, 0x09, 0x00, 0x00, 0x00
        /*0020*/ 	.byte	0x00, 0x00, 0x00, 0x00


//--------------------- .nv.info._Z17cellular_automataPiS_l --------------------------
	.section	.nv.info._Z17cellular_automataPiS_l,"",@"SHT_CUDA_INFO"
	.sectionflags	@""
	.align	4


	//----- nvinfo : EIATTR_CUDA_API_VERSION
	.align		4
        /*0000*/ 	.byte	0x04, 0x37
        /*0002*/ 	.short	(.L_9 - .L_8)
.L_8:
        /*0004*/ 	.word	0x00000082


	//----- nvinfo : EIATTR_KPARAM_INFO
	.align		4
.L_9:
        /*0008*/ 	.byte	0x04, 0x17
        /*000a*/ 	.short	(.L_11 - .L_10)
.L_10:
        /*000c*/ 	.word	0x00000000
        /*0010*/ 	.short	0x0002
        /*0012*/ 	.short	0x0010
        /*0014*/ 	.byte	0x00, 0xf0, 0x21, 0x00


	//----- nvinfo : EIATTR_KPARAM_INFO
	.align		4
.L_11:
        /*0018*/ 	.byte	0x04, 0x17
        /*001a*/ 	.short	(.L_13 - .L_12)
.L_12:
        /*001c*/ 	.word	0x00000000
        /*0020*/ 	.short	0x0001
        /*0022*/ 	.short	0x0008
        /*0024*/ 	.byte	0x00, 0xf5, 0x21, 0x00


	//----- nvinfo : EIATTR_KPARAM_INFO
	.align		4
.L_13:
        /*0028*/ 	.byte	0x04, 0x17
        /*002a*/ 	.short	(.L_15 - .L_14)
.L_14:
        /*002c*/ 	.word	0x00000000
        /*0030*/ 	.short	0x0000
        /*0032*/ 	.short	0x0000
        /*0034*/ 	.byte	0x00, 0xf5, 0x21, 0x00


	//----- nvinfo : EIATTR_SPARSE_MMA_MASK
	.align		4
.L_15:
        /*0038*/ 	.byte	0x03, 0x50
        /*003a*/ 	.short	0x0000


	//----- nvinfo : EIATTR_MAXREG_COUNT
	.align		4
        /*003c*/ 	.byte	0x03, 0x1b
        /*003e*/ 	.short	0x00ff


	//----- nvinfo : EIATTR_MERCURY_ISA_VERSION
	.align		4
        /*0040*/ 	.byte	0x03, 0x5f
        /*0042*/ 	.short	0x0101


	//----- nvinfo : EIATTR_VRC_CTA_INIT_COUNT
	.align		4
        /*0044*/ 	.byte	0x02, 0x4a
	.zero		1
	.zero		1


	//----- nvinfo : EIATTR_EXIT_INSTR_OFFSETS
	.align		4
        /*0048*/ 	.byte	0x04, 0x1c
        /*004a*/ 	.short	(.L_17 - .L_16)


	//   ....[0]....
.L_16:
        /*004c*/ 	.word	0x00001190


	//----- nvinfo : EIATTR_CRS_STACK_SIZE
	.align		4
.L_17:
        /*0050*/ 	.byte	0x04, 0x1e
        /*0052*/ 	.short	(.L_19 - .L_18)
.L_18:
        /*0054*/ 	.word	0x00000000


	//----- nvinfo : EIATTR_CBANK_PARAM_SIZE
	.align		4
.L_19:
        /*0058*/ 	.byte	0x03, 0x19
        /*005a*/ 	.short	0x0018


	//----- nvinfo : EIATTR_PARAM_CBANK
	.align		4
        /*005c*/ 	.byte	0x04, 0x0a
        /*005e*/ 	.short	(.L_21 - .L_20)
	.align		4
.L_20:
        /*0060*/ 	.word	index@(.nv.constant0._Z17cellular_automataPiS_l)
        /*0064*/ 	.short	0x0380
        /*0066*/ 	.short	0x0018


	//----- nvinfo : EIATTR_SW_WAR
	.align		4
.L_21:
        /*0068*/ 	.byte	0x04, 0x36
        /*006a*/ 	.short	(.L_23 - .L_22)
.L_22:
        /*006c*/ 	.word	0x00000008
.L_23:


//--------------------- .nv.callgraph             --------------------------
	.section	.nv.callgraph,"",@"SHT_CUDA_CALLGRAPH"
	.align	4
	.sectionentsize	8
	.align		4
        /*0000*/ 	.word	0x00000000
	.align		4
        /*0004*/ 	.word	0xffffffff
	.align		4
        /*0008*/ 	.word	0x00000000
	.align		4
        /*000c*/ 	.word	0xfffffffe
	.align		4
        /*0010*/ 	.word	0x00000000
	.align		4
        /*0014*/ 	.word	0xfffffffd
	.align		4
        /*0018*/ 	.word	0x00000000
	.align		4
        /*001c*/ 	.word	0xfffffffc


//--------------------- .text._Z17cellular_automataPiS_l --------------------------
	.section	.text._Z17cellular_automataPiS_l,"ax",@progbits
	.align	128
        .global         _Z17cellular_automataPiS_l
        .type           _Z17cellular_automataPiS_l,@function
        .size           _Z17cellular_automataPiS_l,(.L_x_4 - _Z17cellular_automataPiS_l)
        .other          _Z17cellular_automataPiS_l,@"STO_CUDA_ENTRY STV_DEFAULT"
_Z17cellular_automataPiS_l:
.text._Z17cellular_automataPiS_l:
[----:B------:R-:W-:Y:S01]  /*0000*/  LDC R1, c[0x0][0x37c] ;  /* 0x0000df00ff017b82 */ /* 0x000fe20000000800 */
[----:B------:R-:W0:Y:S01]  /*0010*/  LDCU UR5, c[0x0][0x394] ;  /* 0x00007280ff0577ac */ /* 0x000e220008000800 */
[----:B------:R-:W1:Y:S06]  /*0020*/  S2R R3, SR_TID.X ;  /* 0x0000000000037919 */ /* 0x000e6c0000002100 */
[----:B------:R-:W1:Y:S01]  /*0030*/  S2UR UR4, SR_CTAID.X ;  /* 0x00000000000479c3 */ /* 0x000e620000002500 */
[----:B------:R-:W2:Y:S07]  /*0040*/  LDCU.64 UR6, c[0x0][0x358] ;  /* 0x00006b00ff0677ac */ /* 0x000eae0008000a00 */
[----:B------:R-:W1:Y:S01]  /*0050*/  LDC R2, c[0x0][0x360] ;  /* 0x0000d800ff027b82 */ /* 0x000e620000000800 */
[----:B0-----:R-:W-:-:S05]  /*0060*/  IMAD.U32 R5, RZ, RZ, UR5 ;  /* 0x00000005ff057e24 */ /* 0x001fca000f8e00ff */
[----:B------:R-:W-:Y:S01]  /*0070*/  ISETP.NE.U32.AND P0, PT, R5, RZ, PT ;  /* 0x000000ff0500720c */ /* 0x000fe20003f05070 */
[----:B-1----:R-:W-:-:S12]  /*0080*/  IMAD R2, R2, UR4, R3 ;  /* 0x0000000402027c24 */ /* 0x002fd8000f8e0203 */
[----:B--2---:R-:W-:Y:S05]  /*0090*/  @P0 BRA `(.L_x_0) ;  /* 0x0000000000640947 */ /* 0x004fea0003800000 */
[----:B------:R-:W0:Y:S01]  /*00a0*/  LDCU UR4, c[0x0][0x390] ;  /* 0x00007200ff0477ac */ /* 0x000e220008000800 */
[----:B------:R-:W-:Y:S02]  /*00b0*/  IMAD.MOV.U32 R10, RZ, RZ, RZ ;  /* 0x000000ffff0a7224 */ /* 0x000fe400078e00ff */
[----:B0-----:R-:W-:-:S04]  /*00c0*/  IMAD.U32 R4, RZ, RZ, UR4 ;  /* 0x00000004ff047e24 */ /* 0x001fc8000f8e00ff */
[----:B------:R-:W0:Y:S01]  /*00d0*/  I2F.U32.RP R0, R4 ;  /* 0x0000000400007306 */ /* 0x000e220000209000 */
[----:B------:R-:W-:-:S07]  /*00e0*/  ISETP.NE.U32.AND P2, PT, R4, RZ, PT ;  /* 0x000000ff0400720c */ /* 0x000fce0003f45070 */
[----:B0-----:R-:W0:Y:S02]  /*00f0*/  MUFU.RCP R0, R0 ;  /* 0x0000000000007308 */ /* 0x001e240000001000 */
[----:B0-----:R-:W-:-:S06]  /*0100*/  VIADD R6, R0, 0xffffffe ;  /* 0x0ffffffe00067836 */ /* 0x001fcc0000000000 */
[----:B------:R0:W1:Y:S02]  /*0110*/  F2I.FTZ.U32.TRUNC.NTZ R7, R6 ;  /* 0x0000000600077305 */ /* 0x000064000021f000 */
[----:B0-----:R-:W-:Y:S02]  /*0120*/  IMAD.MOV.U32 R6, RZ, RZ, RZ ;  /* 0x000000ffff067224 */ /* 0x001fe400078e00ff */
[----:B-1----:R-:W-:-:S04]  /*0130*/  IMAD R3, R7, R4, RZ ;  /* 0x0000000407037224 */ /* 0x002fc800078e02ff */
[----:B------:R-:W-:-:S04]  /*0140*/  IMAD.MOV R3, RZ, RZ, -R3 ;  /* 0x000000ffff037224 */ /* 0x000fc800078e0a03 */
[----:B------:R-:W-:-:S06]  /*0150*/  IMAD.HI.U32 R7, R7, R3, R6 ;  /* 0x0000000307077227 */ /* 0x000fcc00078e0006 */
[----:B------:R-:W-:-:S04]  /*0160*/  IMAD.HI.U32 R7, R7, R2, RZ ;  /* 0x0000000207077227 */ /* 0x000fc800078e00ff */
[----:B------:R-:W-:-:S04]  /*0170*/  IMAD.MOV R3, RZ, RZ, -R7 ;  /* 0x000000ffff037224 */ /* 0x000fc800078e0a07 */
[----:B------:R-:W-:-:S05]  /*0180*/  IMAD R3, R4, R3, R2 ;  /* 0x0000000304037224 */ /* 0x000fca00078e0202 */
[----:B------:R-:W-:-:S13]  /*0190*/  ISETP.GE.U32.AND P0, PT, R3, R4, PT ;  /* 0x000000040300720c */ /* 0x000fda0003f06070 */
[----:B------:R-:W-:Y:S02]  /*01a0*/  @P0 IMAD.IADD R3, R3, 0x1, -R4 ;  /* 0x0000000103030824 */ /* 0x000fe400078e0a04 */
[----:B------:R-:W-:-:S03]  /*01b0*/  @P0 VIADD R7, R7, 0x1 ;  /* 0x0000000107070836 */ /* 0x000fc60000000000 */
[----:B------:R-:W-:-:S13]  /*01c0*/  ISETP.GE.U32.AND P1, PT, R3, R4, PT ;  /* 0x000000040300720c */ /* 0x000fda0003f26070 */
[----:B------:R-:W-:Y:S02]  /*01d0*/  @P1 IADD3 R7, PT, PT, R7, 0x1, RZ ;  /* 0x0000000107071810 */ /* 0x000fe40007ffe0ff */
[----:B------:R-:W-:-:S05]  /*01e0*/  @!P2 LOP3.LUT R7, RZ, R4, RZ, 0x33, !PT ;  /* 0x00000004ff07a212 */ /* 0x000fca00078e33ff */
[--C-:B------:R-:W-:Y:S02]  /*01f0*/  IMAD.MOV R11, RZ, RZ, -R7.reuse ;  /* 0x000000ffff0b7224 */ /* 0x100fe400078e0a07 */
[----:B------:R-:W-:Y:S02]  /*0200*/  IMAD.MOV.U32 R9, RZ, RZ, R7 ;  /* 0x000000ffff097224 */ /* 0x000fe400078e0007 */
[----:B------:R-:W-:Y:S01]  /*0210*/  IMAD R11, R4, R11, R2 ;  /* 0x0000000b040b7224 */ /* 0x000fe200078e0202 */
[----:B------:R-:W-:Y:S06]  /*0220*/  BRA `(.L_x_1) ;  /* 0x00000000002c7947 */ /* 0x000fec0003800000 */
.L_x_0:
[----:B------:R-:W-:-:S07]  /*0230*/  MOV R0, 0x250 ;  /* 0x0000025000007802 */ /* 0x000fce0000000f00 */
[----:B------:R-:W-:Y:S05]  /*0240*/  CALL.REL.NOINC `($__internal_0_$__cuda_sm20_div_s64) ;  /* 0x0000000c00d47944 */ /* 0x000fea0003c00000 */
[----:B------:R-:W0:Y:S01]  /*0250*/  LDC.64 R4, c[0x0][0x390] ;  /* 0x0000e400ff047b82 */ /* 0x000e220000000a00 */
[----:B------:R-:W-:-:S05]  /*0260*/  IADD3 R7, P0, PT, RZ, -R9, RZ ;  /* 0x80000009ff077210 */ /* 0x000fca0007f1e0ff */
[----:B------:R-:W-:-:S04]  /*0270*/  IMAD.X R3, RZ, RZ, ~R6, P0 ;  /* 0x000000ffff037224 */ /* 0x000fc800000e0e06 */
[-C--:B0-----:R-:W-:Y:S02]  /*0280*/  IMAD R0, R3, R4.reuse, RZ ;  /* 0x0000000403007224 */ /* 0x081fe400078e02ff */
[----:B------:R-:W-:Y:S02]  /*0290*/  IMAD.MOV.U32 R3, RZ, RZ, RZ ;  /* 0x000000ffff037224 */ /* 0x000fe400078e00ff */
[----:B------:R-:W-:-:S04]  /*02a0*/  IMAD.WIDE.U32 R2, R7, R4, R2 ;  /* 0x0000000407027225 */ /* 0x000fc800078e0002 */
[----:B------:R-:W-:Y:S02]  /*02b0*/  IMAD R7, R7, R5, R0 ;  /* 0x0000000507077224 */ /* 0x000fe400078e0200 */
[----:B------:R-:W-:Y:S02]  /*02c0*/  IMAD.MOV.U32 R11, RZ, RZ, R2 ;  /* 0x000000ffff0b7224 */ /* 0x000fe400078e0002 */
[----:B------:R-:W-:-:S07]  /*02d0*/  IMAD.IADD R10, R3, 0x1, R7 ;  /* 0x00000001030a7824 */ /* 0x000fce00078e0207 */
.L_x_1:
[----:B------:R-:W-:Y:S01]  /*02e0*/  SHF.R.S32.HI R3, RZ, 0x1f, R9 ;  /* 0x0000001fff037819 */ /* 0x000fe20000011409 */
[----:B------:R-:W0:Y:S01]  /*02f0*/  LDCU.128 UR8, c[0x0][0x380] ;  /* 0x00007000ff0877ac */ /* 0x000e220008000c00 */
[----:B------:R-:W-:-:S03]  /*0300*/  MOV R2, R11 ;  /* 0x0000000b00027202 */ /* 0x000fc60000000f00 */
[-C--:B------:R-:W-:Y:S02]  /*0310*/  IMAD R0, R3, R4.reuse, RZ ;  /* 0x0000000403007224 */ /* 0x080fe400078e02ff */
[----:B------:R-:W-:Y:S02]  /*0320*/  IMAD.MOV.U32 R3, RZ, RZ, R10 ;  /* 0x000000ffff037224 */ /* 0x000fe400078e000a */
[C---:B------:R-:W-:Y:S02]  /*0330*/  IMAD R13, R9.reuse, R5, R0 ;  /* 0x00000005090d7224 */ /* 0x040fe400078e0200 */
[----:B------:R-:W-:-:S04]  /*0340*/  IMAD.WIDE.U32 R6, R9, R4, R2 ;  /* 0x0000000409067225 */ /* 0x000fc800078e0002 */
[----:B------:R-:W-:Y:S02]  /*0350*/  IMAD.SHL.U32 R8, R6, 0x4, RZ ;  /* 0x0000000406087824 */ /* 0x000fe400078e00ff */
[----:B------:R-:W-:-:S03]  /*0360*/  IMAD.IADD R3, R7, 0x1, R13 ;  /* 0x0000000107037824 */ /* 0x000fc600078e020d */
[----:B0-----:R-:W-:Y:S02]  /*0370*/  IADD3 R2, P0, PT, R8, UR8, RZ ;  /* 0x0000000808027c10 */ /* 0x001fe4000ff1e0ff */
[----:B------:R-:W-:-:S04]  /*0380*/  SHF.L.U64.HI R12, R6, 0x2, R3 ;  /* 0x00000002060c7819 */ /* 0x000fc80000010203 */
[----:B------:R-:W-:-:S05]  /*0390*/  IADD3.X R3, PT, PT, R12, UR9, RZ, P0, !PT ;  /* 0x000000090c037c10 */ /* 0x000fca00087fe4ff */
[----:B------:R-:W2:Y:S01]  /*03a0*/  LDG.E R14, desc[UR6][R2.64] ;  /* 0x00000006020e7981 */ /* 0x000ea2000c1e1900 */
[----:B------:R-:W-:Y:S01]  /*03b0*/  IADD3 R6, P0, PT, RZ, -R4, RZ ;  /* 0x80000004ff067210 */ /* 0x000fe20007f1e0ff */
[----:B------:R-:W-:Y:S01]  /*03c0*/  IMAD.MOV.U32 R16, RZ, RZ, RZ ;  /* 0x000000ffff107224 */ /* 0x000fe200078e00ff */
[----:B------:R-:W-:-:S03]  /*03d0*/  UMOV UR4, URZ ;  /* 0x000000ff00047c82 */ /* 0x000fc60008000000 */
[----:B------:R-:W-:Y:S02]  /*03e0*/  IMAD.X R7, RZ, RZ, ~R5, P0 ;  /* 0x000000ffff077224 */ /* 0x000fe400000e0e05 */
[----:B------:R-:W-:-:S03]  /*03f0*/  IMAD.WIDE.U32 R6, R9, R4, R6 ;  /* 0x0000000409067225 */ /* 0x000fc600078e0006 */
[----:B------:R-:W-:Y:S02]  /*0400*/  IADD3 R0, P0, PT, R11, R6, RZ ;  /* 0x000000060b007210 */ /* 0x000fe40007f1e0ff */
[----:B------:R-:W-:Y:S02]  /*0410*/  IADD3 R6, P1, PT, R8, UR10, RZ ;  /* 0x0000000a08067c10 */ /* 0x000fe4000ff3e0ff */
[----:B------:R-:W-:Y:S02]  /*0420*/  IADD3.X R7, PT, PT, R10, R13, R7, P0, !PT ;  /* 0x0000000d0a077210 */ /* 0x000fe400007fe407 */
[----:B------:R-:W-:Y:S02]  /*0430*/  LEA R10, P2, R0, UR8, 0x2 ;  /* 0x00000008000a7c11 */ /* 0x000fe4000f8410ff */
[----:B------:R-:W-:Y:S02]  /*0440*/  LEA R8, P3, R4, R2, 0x2 ;  /* 0x0000000204087211 */ /* 0x000fe400078610ff */
[----:B------:R-:W-:-:S02]  /*0450*/  LEA.HI.X R11, R0, UR9, R7, 0x2, P2 ;  /* 0x00000009000b7c11 */ /* 0x000fc400090f1407 */
[----:B------:R-:W-:Y:S02]  /*0460*/  LEA.HI.X R9, R4, R3, R5, 0x2, P3 ;  /* 0x0000000304097211 */ /* 0x000fe400018f1405 */
[----:B------:R-:W-:Y:S02]  /*0470*/  IADD3.X R7, PT, PT, R12, UR11, RZ, P1, !PT ;  /* 0x0000000b0c077c10 */ /* 0x000fe40008ffe4ff */
[----:B--2---:R-:W-:-:S13]  /*0480*/  ISETP.EQ.AND P0, PT, R14, 0x1, PT ;  /* 0x000000010e00780c */ /* 0x004fda0003f02270 */
.L_x_2:
[----:B-1----:R-:W2:Y:S04]  /*0490*/  LDG.E R17, desc[UR6][R10.64+-0x4] ;  /* 0xfffffc060a117981 */ /* 0x002ea8000c1e1900 */
[----:B------:R-:W3:Y:S04]  /*04a0*/  LDG.E R0, desc[UR6][R10.64] ;  /* 0x000000060a007981 */ /* 0x000ee8000c1e1900 */
[----:B------:R-:W4:Y:S04]  /*04b0*/  LDG.E R4, desc[UR6][R10.64+0x4] ;  /* 0x000004060a047981 */ /* 0x000f28000c1e1900 */
[----:B------:R-:W5:Y:S04]  /*04c0*/  LDG.E R5, desc[UR6][R2.64+-0x4] ;  /* 0xfffffc0602057981 */ /* 0x000f68000c1e1900 */
[----:B------:R-:W5:Y:S04]  /*04d0*/  LDG.E R12, desc[UR6][R2.64+0x4] ;  /* 0x00000406020c7981 */ /* 0x000f68000c1e1900 */
[----:B------:R-:W5:Y:S04]  /*04e0*/  LDG.E R13, desc[UR6][R8.64+-0x4] ;  /* 0xfffffc06080d7981 */ /* 0x000f68000c1e1900 */
[----:B------:R-:W5:Y:S04]  /*04f0*/  LDG.E R14, desc[UR6][R8.64] ;  /* 0x00000006080e7981 */ /* 0x000f68000c1e1900 */
[----:B------:R-:W5:Y:S01]  /*0500*/  LDG.E R15, desc[UR6][R8.64+0x4] ;  /* 0x00000406080f7981 */ /* 0x000f62000c1e1900 */
[----:B--2---:R-:W-:-:S02]  /*0510*/  ISETP.NE.AND P1, PT, R17, RZ, PT ;  /* 0x000000ff1100720c */ /* 0x004fc40003f25270 */
[----:B---3--:R-:W-:Y:S01]  /*0520*/  ISETP.NE.AND P2, PT, R0, RZ, PT ;  /* 0x000000ff0000720c */ /* 0x008fe20003f45270 */
[----:B------:R-:W-:-:S10]  /*0530*/  VIADD R0, R16, 0x1 ;  /* 0x0000000110007836 */ /* 0x000fd40000000000 */
[----:B------:R-:W-:Y:S01]  /*0540*/  @!P1 IMAD.MOV R0, RZ, RZ, R16 ;  /* 0x000000ffff009224 */ /* 0x000fe200078e0210 */
[----:B----4-:R-:W-:-:S04]  /*0550*/  ISETP.NE.AND P1, PT, R4, RZ, PT ;  /* 0x000000ff0400720c */ /* 0x010fc80003f25270 */
[----:B------:R-:W-:Y:S01]  /*0560*/  IADD3 R4, PT, PT, R0, 0x1, RZ ;  /* 0x0000000100047810 */ /* 0x000fe20007ffe0ff */
[----:B------:R-:W-:Y:S01]  /*0570*/  @!P2 IMAD.MOV R4, RZ, RZ, R0 ;  /* 0x000000ffff04a224 */ /* 0x000fe200078e0200 */
[----:B-----5:R-:W-:-:S03]  /*0580*/  ISETP.NE.AND P2, PT, R5, RZ, PT ;  /* 0x000000ff0500720c */ /* 0x020fc60003f45270 */
[----:B------:R-:W-:-:S04]  /*0590*/  VIADD R0, R4, 0x1 ;  /* 0x0000000104007836 */ /* 0x000fc80000000000 */
[----:B------:R-:W-:Y:S01]  /*05a0*/  @!P1 IMAD.MOV R0, RZ, RZ, R4 ;  /* 0x000000ffff009224 */ /* 0x000fe200078e0204 */
[----:B------:R-:W-:-:S03]  /*05b0*/  ISETP.NE.AND P1, PT, R12, RZ, PT ;  /* 0x000000ff0c00720c */ /* 0x000fc60003f25270 */
[----:B------:R-:W-:Y:S02]  /*05c0*/  VIADD R4, R0, 0x1 ;  /* 0x0000000100047836 */ /* 0x000fe40000000000 */
[----:B------:R-:W-:Y:S01]  /*05d0*/  @!P2 IMAD.MOV R4, RZ, RZ, R0 ;  /* 0x000000ffff04a224 */ /* 0x000fe200078e0200 */
[----:B------:R-:W-:-:S03]  /*05e0*/  ISETP.NE.AND P2, PT, R13, RZ, PT ;  /* 0x000000ff0d00720c */ /* 0x000fc60003f45270 */
[----:B------:R-:W-:-:S04]  /*05f0*/  VIADD R0, R4, 0x1 ;  /* 0x0000000104007836 */ /* 0x000fc80000000000 */
[----:B------:R-:W-:Y:S01]  /*0600*/  @!P1 IMAD.MOV R0, RZ, RZ, R4 ;  /* 0x000000ffff009224 */ /* 0x000fe200078e0204 */
[----:B------:R-:W-:-:S04]  /*0610*/  ISETP.NE.AND P1, PT, R14, RZ, PT ;  /* 0x000000ff0e00720c */ /* 0x000fc80003f25270 */
[----:B------:R-:W-:Y:S01]  /*0620*/  IADD3 R4, PT, PT, R0, 0x1, RZ ;  /* 0x0000000100047810 */ /* 0x000fe20007ffe0ff */
[----:B------:R-:W-:Y:S01]  /*0630*/  @!P2 IMAD.MOV R4, RZ, RZ, R0 ;  /* 0x000000ffff04a224 */ /* 0x000fe200078e0200 */
[----:B------:R-:W-:-:S03]  /*0640*/  ISETP.NE.AND P2, PT, R15, RZ, PT ;  /* 0x000000ff0f00720c */ /* 0x000fc60003f45270 */
[----:B------:R-:W-:-:S04]  /*0650*/  VIADD R0, R4, 0x1 ;  /* 0x0000000104007836 */ /* 0x000fc80000000000 */
[----:B------:R-:W-:-:S04]  /*0660*/  @!P1 IMAD.MOV R0, RZ, RZ, R4 ;  /* 0x000000ffff009224 */ /* 0x000fc800078e0204 */
[----:B------:R-:W-:Y:S02]  /*0670*/  VIADD R18, R0, 0x1 ;  /* 0x0000000100127836 */ /* 0x000fe40000000000 */
[----:B------:R-:W-:-:S05]  /*0680*/  @!P2 IMAD.MOV R18, RZ, RZ, R0 ;  /* 0x000000ffff12a224 */ /* 0x000fca00078e0200 */
[C---:B------:R-:W-:Y:S02]  /*0690*/  LOP3.LUT R0, R18.reuse, 0xfffffffe, RZ, 0xc0, !PT ;  /* 0xfffffffe12007812 */ /* 0x040fe400078ec0ff */
[----:B------:R-:W-:Y:S02]  /*06a0*/  ISETP.NE.AND P2, PT, R18, 0x3, PT ;  /* 0x000000031200780c */ /* 0x000fe40003f45270 */
[----:B------:R-:W-:Y:S02]  /*06b0*/  ISETP.NE.AND P1, PT, R0, 0x2, PT ;  /* 0x000000020000780c */ /* 0x000fe40003f25270 */
[----:B------:R-:W-:Y:S02]  /*06c0*/  SEL R0, RZ, 0xffffffff, P2 ;  /* 0xffffffffff007807 */ /* 0x000fe40001000000 */
[----:B------:R-:W-:-:S04]  /*06d0*/  @P0 SEL R0, RZ, 0xffffffff, P1 ;  /* 0xffffffffff000807 */ /* 0x000fc80000800000 */
[----:B------:R-:W-:-:S05]  /*06e0*/  LOP3.LUT R5, R0, 0x1, RZ, 0xc0, !PT ;  /* 0x0000000100057812 */ /* 0x000fca00078ec0ff */
[----:B------:R-:W-:Y:S04]  /*06f0*/  STG.E desc[UR6][R6.64], R5 ;  /* 0x0000000506007986 */ /* 0x000fe8000c101906 */
[----:B------:R0:W-:Y:S04]  /*0700*/  STG.E desc[UR6][R2.64], R5 ;  /* 0x0000000502007986 */ /* 0x0001e8000c101906 */
[----:B------:R-:W2:Y:S04]  /*0710*/  LDG.E R0, desc[UR6][R10.64+-0x4] ;  /* 0xfffffc060a007981 */ /* 0x000ea8000c1e1900 */
[----:B------:R-:W3:Y:S04]  /*0720*/  LDG.E R4, desc[UR6][R10.64] ;  /* 0x000000060a047981 */ /* 0x000ee8000c1e1900 */
[----:B------:R-:W4:Y:S04]  /*0730*/  LDG.E R12, desc[UR6][R10.64+0x4] ;  /* 0x000004060a0c7981 */ /* 0x000f28000c1e1900 */
[----:B------:R-:W5:Y:S04]  /*0740*/  LDG.E R13, desc[UR6][R2.64+-0x4] ;  /* 0xfffffc06020d7981 */ /* 0x000f68000c1e1900 */
[----:B------:R-:W5:Y:S04]  /*0750*/  LDG.E R14, desc[UR6][R2.64+0x4] ;  /* 0x00000406020e7981 */ /* 0x000f68000c1e1900 */
[----:B------:R-:W5:Y:S04]  /*0760*/  LDG.E R15, desc[UR6][R8.64+-0x4] ;  /* 0xfffffc06080f7981 */ /* 0x000f68000c1e1900 */
[----:B------:R-:W5:Y:S04]  /*0770*/  LDG.E R16, desc[UR6][R8.64] ;  /* 0x0000000608107981 */ /* 0x000f68000c1e1900 */
[----:B------:R-:W5:Y:S01]  /*0780*/  LDG.E R17, desc[UR6][R8.64+0x4] ;  /* 0x0000040608117981 */ /* 0x000f62000c1e1900 */
[----:B--2---:R-:W-:Y:S01]  /*0790*/  ISETP.NE.AND P0, PT, R0, RZ, PT ;  /* 0x000000ff0000720c */ /* 0x004fe20003f05270 */
[----:B------:R-:W-:Y:S01]  /*07a0*/  VIADD R0, R18, 0x1 ;  /* 0x0000000112007836 */ /* 0x000fe20000000000 */
[----:B---3--:R-:W-:-:S11]  /*07b0*/  ISETP.NE.AND P1, PT, R4, RZ, PT ;  /* 0x000000ff0400720c */ /* 0x008fd60003f25270 */
        /* <DEDUP_REMOVED lines=18> */
[----:B------:R-:W-:Y:S01]  /*08e0*/  @!P0 IMAD.MOV R0, RZ, RZ, R4 ;  /* 0x000000ffff008224 */ /* 0x000fe200078e0204 */
[----:B------:R-:W-:-:S03]  /*08f0*/  ISETP.NE.U32.AND P0, PT, R5, 0x1, PT ;  /* 0x000000010500780c */ /* 0x000fc60003f05070 */
[----:B------:R-:W-:Y:S02]  /*0900*/  VIADD R18, R0, 0x1 ;  /* 0x0000000100127836 */ /* 0x000fe40000000000 */
[----:B------:R-:W-:-:S05]  /*0910*/  @!P1 IMAD.MOV R18, RZ, RZ, R0 ;  /* 0x000000ffff129224 */ /* 0x000fca00078e0200 */
[C---:B------:R-:W-:Y:S02]  /*0920*/  LOP3.LUT R0, R18.reuse, 0xfffffffe, RZ, 0xc0, !PT ;  /* 0xfffffffe12007812 */ /* 0x040fe400078ec0ff */
[----:B------:R-:W-:Y:S02]  /*0930*/  ISETP.NE.AND P2, PT, R18, 0x3, PT ;  /* 0x000000031200780c */ /* 0x000fe40003f45270 */
[----:B------:R-:W-:Y:S02]  /*0940*/  ISETP.NE.AND P1, PT, R0, 0x2, PT ;  /* 0x000000020000780c */ /* 0x000fe40003f25270 */
[----:B------:R-:W-:Y:S02]  /*0950*/  SEL R0, RZ, 0xffffffff, P2 ;  /* 0xffffffffff007807 */ /* 0x000fe40001000000 */
[----:B------:R-:W-:-:S04]  /*0960*/  @!P0 SEL R0, RZ, 0xffffffff, P1 ;  /* 0xffffffffff008807 */ /* 0x000fc80000800000 */
[----:B0-----:R-:W-:-:S05]  /*0970*/  LOP3.LUT R5, R0, 0x1, RZ, 0xc0, !PT ;  /* 0x0000000100057812 */ /* 0x001fca00078ec0ff */
        /* <DEDUP_REMOVED lines=81> */
[----:B------:R-:W-:-:S05]  /*0e90*/  LOP3.LUT R17, R0, 0x1, RZ, 0xc0, !PT ;  /* 0x0000000100117812 */ /* 0x000fca00078ec0ff */
[----:B------:R1:W-:Y:S04]  /*0ea0*/  STG.E desc[UR6][R6.64], R17 ;  /* 0x0000001106007986 */ /* 0x0003e8000c101906 */
[----:B------:R1:W-:Y:S04]  /*0eb0*/  STG.E desc[UR6][R2.64], R17 ;  /* 0x0000001102007986 */ /* 0x0003e8000c101906 */
[----:B------:R-:W2:Y:S04]  /*0ec0*/  LDG.E R0, desc[UR6][R10.64+-0x4] ;  /* 0xfffffc060a007981 */ /* 0x000ea8000c1e1900 */
[----:B------:R-:W3:Y:S04]  /*0ed0*/  LDG.E R4, desc[UR6][R10.64] ;  /* 0x000000060a047981 */ /* 0x000ee8000c1e1900 */
[----:B0-----:R-:W4:Y:S04]  /*0ee0*/  LDG.E R5, desc[UR6][R10.64+0x4] ;  /* 0x000004060a057981 */ /* 0x001f28000c1e1900 */
[----:B------:R-:W5:Y:S04]  /*0ef0*/  LDG.E R12, desc[UR6][R2.64+-0x4] ;  /* 0xfffffc06020c7981 */ /* 0x000f68000c1e1900 */
[----:B------:R-:W5:Y:S04]  /*0f00*/  LDG.E R13, desc[UR6][R2.64+0x4] ;  /* 0x00000406020d7981 */ /* 0x000f68000c1e1900 */
[----:B------:R-:W5:Y:S04]  /*0f10*/  LDG.E R14, desc[UR6][R8.64+-0x4] ;  /* 0xfffffc06080e7981 */ /* 0x000f68000c1e1900 */
[----:B------:R-:W5:Y:S04]  /*0f20*/  LDG.E R15, desc[UR6][R8.64] ;  /* 0x00000006080f7981 */ /* 0x000f68000c1e1900 */
[----:B------:R-:W5:Y:S01]  /*0f30*/  LDG.E R16, desc[UR6][R8.64+0x4] ;  /* 0x0000040608107981 */ /* 0x000f62000c1e1900 */
[----:B------:R-:W-:-:S04]  /*0f40*/  UIADD3 UR4, UPT, UPT, UR4, -0x5, URZ ;  /* 0xfffffffb04047890 */ /* 0x000fc8000fffe0ff */
[----:B------:R-:W-:Y:S01]  /*0f50*/  UISETP.NE.AND UP0, UPT, UR4, -0x64, UPT ;  /* 0xffffff9c0400788c */ /* 0x000fe2000bf05270 */
        /* <DEDUP_REMOVED lines=30> */
[----:B------:R-:W-:-:S04]  /*1140*/  LOP3.LUT R5, R0, 0x1, RZ, 0xc0, !PT ;  /* 0x0000000100057812 */ /* 0x000fc800078ec0ff */
[----:B------:R-:W-:Y:S01]  /*1150*/  ISETP.EQ.U32.AND P0, PT, R5, 0x1, PT ;  /* 0x000000010500780c */ /* 0x000fe20003f02070 */
[----:B------:R1:W-:Y:S04]  /*1160*/  STG.E desc[UR6][R6.64], R5 ;  /* 0x0000000506007986 */ /* 0x0003e8000c101906 */
[----:B------:R1:W-:Y:S01]  /*1170*/  STG.E desc[UR6][R2.64], R5 ;  /* 0x0000000502007986 */ /* 0x0003e2000c101906 */
[----:B------:R-:W-:Y:S07]  /*1180*/  BRA.U UP0, `(.L_x_2) ;  /* 0xfffffff100c07547 */ /* 0x000fee000b83ffff */
[----:B------:R-:W-:Y:S05]  /*1190*/  EXIT ;  /* 0x000000000000794d */ /* 0x000fea0003800000 */
        .weak           $__internal_0_$__cuda_sm20_div_s64
        .type           $__internal_0_$__cuda_sm20_div_s64,@function
        .size           $__internal_0_$__cuda_sm20_div_s64,(.L_x_4 - $__internal_0_$__cuda_sm20_div_s64)
$__internal_0_$__cuda_sm20_div_s64:
[----:B------:R-:W0:Y:S02]  /*11a0*/  LDCU.64 UR4, c[0x0][0x390] ;  /* 0x00007200ff0477ac */ /* 0x000e240008000a00 */
[----:B0-----:R-:W-:Y:S02]  /*11b0*/  IADD3 R4, P0, PT, RZ, -UR4, RZ ;  /* 0x80000004ff047c10 */ /* 0x001fe4000ff1e0ff */
[----:B------:R-:W-:-:S03]  /*11c0*/  ISETP.LE.AND P1, PT, RZ, UR5, PT ;  /* 0x00000005ff007c0c */ /* 0x000fc6000bf23270 */
[----:B------:R-:W-:Y:S01]  /*11d0*/  IMAD.X R5, RZ, RZ, ~UR5, P0 ;  /* 0x80000005ff057e24 */ /* 0x000fe200080e06ff */
[----:B------:R-:W-:-:S04]  /*11e0*/  SEL R4, R4, UR4, !P1 ;  /* 0x0000000404047c07 */ /* 0x000fc8000c800000 */
[----:B------:R-:W-:-:S04]  /*11f0*/  SEL R5, R5, UR5, !P1 ;  /* 0x0000000505057c07 */ /* 0x000fc8000c800000 */
[----:B------:R-:W0:Y:S08]  /*1200*/  I2F.U64.RP R10, R4 ;  /* 0x00000004000a7312 */ /* 0x000e300000309000 */
[----:B0-----:R-:W0:Y:S02]  /*1210*/  MUFU.RCP R10, R10 ;  /* 0x0000000a000a7308 */ /* 0x001e240000001000 */
[----:B0-----:R-:W-:-:S06]  /*1220*/  VIADD R6, R10, 0x1ffffffe ;  /* 0x1ffffffe0a067836 */ /* 0x001fcc0000000000 */
[----:B------:R-:W0:Y:S02]  /*1230*/  F2I.U64.TRUNC R6, R6 ;  /* 0x0000000600067311 */ /* 0x000e24000020d800 */
[----:B0-----:R-:W-:-:S04]  /*1240*/  IMAD.WIDE.U32 R8, R6, R4, RZ ;  /* 0x0000000406087225 */ /* 0x001fc800078e00ff */
[----:B------:R-:W-:Y:S01]  /*1250*/  IMAD R9, R6, R5, R9 ;  /* 0x0000000506097224 */ /* 0x000fe200078e0209 */
[----:B------:R-:W-:-:S03]  /*1260*/  IADD3 R11, P0, PT, RZ, -R8, RZ ;  /* 0x80000008ff0b7210 */ /* 0x000fc60007f1e0ff */
[----:B------:R-:W-:Y:S02]  /*1270*/  IMAD R9, R7, R4, R9 ;  /* 0x0000000407097224 */ /* 0x000fe400078e0209 */
[----:B------:R-:W-:-:S03]  /*1280*/  IMAD.HI.U32 R8, R6, R11, RZ ;  /* 0x0000000b06087227 */ /* 0x000fc600078e00ff */
[----:B------:R-:W-:Y:S01]  /*1290*/  IADD3.X R13, PT, PT, RZ, ~R9, RZ, P0, !PT ;  /* 0x80000009ff0d7210 */ /* 0x000fe200007fe4ff */
[----:B------:R-:W-:-:S04]  /*12a0*/  IMAD.MOV.U32 R9, RZ, RZ, R6 ;  /* 0x000000ffff097224 */ /* 0x000fc800078e0006 */
[----:B------:R-:W-:-:S04]  /*12b0*/  IMAD.WIDE.U32 R8, P0, R6, R13, R8 ;  /* 0x0000000d06087225 */ /* 0x000fc80007800008 */
[C---:B------:R-:W-:Y:S02]  /*12c0*/  IMAD R15, R7.reuse, R13, RZ ;  /* 0x0000000d070f7224 */ /* 0x040fe400078e02ff */
[----:B------:R-:W-:-:S04]  /*12d0*/  IMAD.HI.U32 R8, P2, R7, R11, R8 ;  /* 0x0000000b07087227 */ /* 0x000fc80007840008 */
[----:B------:R-:W-:Y:S01]  /*12e0*/  IMAD.HI.U32 R13, R7, R13, RZ ;  /* 0x0000000d070d7227 */ /* 0x000fe200078e00ff */
[----:B------:R-:W-:-:S03]  /*12f0*/  IADD3 R9, P3, PT, R15, R8, RZ ;  /* 0x000000080f097210 */ /* 0x000fc60007f7e0ff */
[----:B------:R-:W-:Y:S02]  /*1300*/  IMAD.X R8, R13, 0x1, R7, P0 ;  /* 0x000000010d087824 */ /* 0x000fe400000e0607 */
[----:B------:R-:W-:-:S03]  /*1310*/  IMAD.WIDE.U32 R6, R9, R4, RZ ;  /* 0x0000000409067225 */ /* 0x000fc600078e00ff */
[----:B------:R-:W-:Y:S01]  /*1320*/  IADD3.X R11, PT, PT, RZ, RZ, R8, P3, P2 ;  /* 0x000000ffff0b7210 */ /* 0x000fe20001fe4408 */
[----:B------:R-:W-:Y:S01]  /*1330*/  IMAD R7, R9, R5, R7 ;  /* 0x0000000509077224 */ /* 0x000fe200078e0207 */
[----:B------:R-:W-:-:S03]  /*1340*/  IADD3 R13, P0, PT, RZ, -R6, RZ ;  /* 0x80000006ff0d7210 */ /* 0x000fc60007f1e0ff */
[----:B------:R-:W-:Y:S02]  /*1350*/  IMAD R7, R11, R4, R7 ;  /* 0x000000040b077224 */ /* 0x000fe400078e0207 */
[----:B------:R-:W-:-:S04]  /*1360*/  IMAD.HI.U32 R8, R9, R13, RZ ;  /* 0x0000000d09087227 */ /* 0x000fc800078e00ff */
[----:B------:R-:W-:Y:S02]  /*1370*/  IMAD.X R6, RZ, RZ, ~R7, P0 ;  /* 0x000000ffff067224 */ /* 0x000fe400000e0e07 */
[----:B------:R-:W-:Y:S02]  /*1380*/  IMAD.MOV.U32 R7, RZ, RZ, RZ ;  /* 0x000000ffff077224 */ /* 0x000fe400078e00ff */
[----:B------:R-:W-:-:S04]  /*1390*/  IMAD.WIDE.U32 R8, P0, R9, R6, R8 ;  /* 0x0000000609087225 */ /* 0x000fc80007800008 */
[C---:B------:R-:W-:Y:S02]  /*13a0*/  IMAD R10, R11.reuse, R6, RZ ;  /* 0x000000060b0a7224 */ /* 0x040fe400078e02ff */
[----:B------:R-:W-:-:S04]  /*13b0*/  IMAD.HI.U32 R9, P2, R11, R13, R8 ;  /* 0x0000000d0b097227 */ /* 0x000fc80007840008 */
[----:B------:R-:W-:Y:S01]  /*13c0*/  IMAD.HI.U32 R8, R11, R6, RZ ;  /* 0x000000060b087227 */ /* 0x000fe200078e00ff */
[----:B------:R-:W-:-:S03]  /*13d0*/  IADD3 R9, P3, PT, R10, R9, RZ ;  /* 0x000000090a097210 */ /* 0x000fc60007f7e0ff */
[----:B------:R-:W-:Y:S02]  /*13e0*/  IMAD.X R11, R8, 0x1, R11, P0 ;  /* 0x00000001080b7824 */ /* 0x000fe400000e060b */
[----:B------:R-:W-:-:S03]  /*13f0*/  IMAD.HI.U32 R6, R9, R2, RZ ;  /* 0x0000000209067227 */ /* 0x000fc600078e00ff */
[----:B------:R-:W-:Y:S01]  /*1400*/  IADD3.X R11, PT, PT, RZ, RZ, R11, P3, P2 ;  /* 0x000000ffff0b7210 */ /* 0x000fe20001fe440b */
[----:B------:R-:W-:-:S04]  /*1410*/  IMAD.WIDE.U32 R6, RZ, R9, R6 ;  /* 0x00000009ff067225 */ /* 0x000fc800078e0006 */
[----:B------:R-:W-:-:S04]  /*1420*/  IMAD.HI.U32 R6, P0, R11, R2, R6 ;  /* 0x000000020b067227 */ /* 0x000fc80007800006 */
[----:B------:R-:W-:Y:S01]  /*1430*/  IMAD.X R8, RZ, RZ, RZ, P0 ;  /* 0x000000ffff087224 */ /* 0x000fe200000e06ff */
[----:B------:R-:W-:-:S05]  /*1440*/  IADD3 R9, P2, PT, RZ, R6, RZ ;  /* 0x00000006ff097210 */ /* 0x000fca0007f5e0ff */
[----:B------:R-:W-:-:S04]  /*1450*/  IMAD.WIDE.U32 R6, R9, R4, RZ ;  /* 0x0000000409067225 */ /* 0x000fc800078e00ff */
[----:B------:R-:W-:Y:S01]  /*1460*/  IMAD.X R11, RZ, RZ, R8, P2 ;  /* 0x000000ffff0b7224 */ /* 0x000fe200010e0608 */
[----:B------:R-:W-:Y:S01]  /*1470*/  IADD3 R15, P2, PT, -R6, R2, RZ ;  /* 0x00000002060f7210 */ /* 0x000fe20007f5e1ff */
[C---:B------:R-:W-:Y:S01]  /*1480*/  IMAD R7, R9.reuse, R5, R7 ;  /* 0x0000000509077224 */ /* 0x040fe200078e0207 */
[----:B------:R-:W-:Y:S02]  /*1490*/  IADD3 R8, P3, PT, R9, 0x1, RZ ;  /* 0x0000000109087810 */ /* 0x000fe40007f7e0ff */
[-C--:B------:R-:W-:Y:S01]  /*14a0*/  ISETP.GE.U32.AND P0, PT, R15, R4.reuse, PT ;  /* 0x000000040f00720c */ /* 0x080fe20003f06070 */
[----:B------:R-:W-:Y:S02]  /*14b0*/  IMAD R7, R11, R4, R7 ;  /* 0x000000040b077224 */ /* 0x000fe400078e0207 */
[----:B------:R-:W-:-:S03]  /*14c0*/  IMAD.X R6, RZ, RZ, R11, P3 ;  /* 0x000000ffff067224 */ /* 0x000fc600018e060b */
[----:B------:R-:W-:Y:S02]  /*14d0*/  IADD3.X R17, PT, PT, RZ, ~R7, RZ, P2, !PT ;  /* 0x80000007ff117210 */ /* 0x000fe400017fe4ff */
[----:B------:R-:W-:Y:S02]  /*14e0*/  IADD3 R7, P2, PT, R15, -R4, RZ ;  /* 0x800000040f077210 */ /* 0x000fe40007f5e0ff */
[----:B------:R-:W-:-:S03]  /*14f0*/  ISETP.GE.U32.AND.EX P0, PT, R17, R5, PT, P0 ;  /* 0x000000051100720c */ /* 0x000fc60003f06100 */
[----:B------:R-:W-:Y:S01]  /*1500*/  IMAD.X R13, R17, 0x1, ~R5, P2 ;  /* 0x00000001110d7824 */ /* 0x000fe200010e0e05 */
[----:B------:R-:W-:Y:S02]  /*1510*/  SEL R7, R7, R15, P0 ;  /* 0x0000000f07077207 */ /* 0x000fe40000000000 */
[----:B------:R-:W-:Y:S02]  /*1520*/  SEL R8, R8, R9, P0 ;  /* 0x0000000908087207 */ /* 0x000fe40000000000 */
[----:B------:R-:W-:Y:S02]  /*1530*/  SEL R13, R13, R17, P0 ;  /* 0x000000110d0d7207 */ /* 0x000fe40000000000 */
[----:B------:R-:W-:Y:S02]  /*1540*/  ISETP.GE.U32.AND P2, PT, R7, R4, PT ;  /* 0x000000040700720c */ /* 0x000fe40003f46070 */
[----:B------:R-:W-:Y:S02]  /*1550*/  SEL R11, R6, R11, P0 ;  /* 0x0000000b060b7207 */ /* 0x000fe40000000000 */
[----:B------:R-:W-:-:S02]  /*1560*/  IADD3 R9, P3, PT, R8, 0x1, RZ ;  /* 0x0000000108097810 */ /* 0x000fc40007f7e0ff */
[----:B------:R-:W-:-:S03]  /*1570*/  ISETP.GE.U32.AND.EX P0, PT, R13, R5, PT, P2 ;  /* 0x000000050d00720c */ /* 0x000fc60003f06120 */
[----:B------:R-:W-:Y:S01]  /*1580*/  IMAD.X R6, RZ, RZ, R11, P3 ;  /* 0x000000ffff067224 */ /* 0x000fe200018e060b */
[----:B------:R-:W-:-:S04]  /*1590*/  SEL R9, R9, R8, P0 ;  /* 0x0000000809097207 */ /* 0x000fc80000000000 */
[----:B------:R-:W-:Y:S02]  /*15a0*/  SEL R6, R6, R11, P0 ;  /* 0x0000000b06067207 */ /* 0x000fe40000000000 */
[-C--:B------:R-:W-:Y:S02]  /*15b0*/  IADD3 R4, P2, PT, RZ, -R9.reuse, RZ ;  /* 0x80000009ff047210 */ /* 0x080fe40007f5e0ff */
[----:B------:R-:W-:Y:S02]  /*15c0*/  ISETP.NE.U32.AND P0, PT, RZ, UR4, PT ;  /* 0x00000004ff007c0c */ /* 0x000fe4000bf05070 */
[----:B------:R-:W-:Y:S01]  /*15d0*/  SEL R9, R4, R9, !P1 ;  /* 0x0000000904097207 */ /* 0x000fe20004800000 */
[----:B------:R-:W-:Y:S01]  /*15e0*/  IMAD.X R5, RZ, RZ, ~R6, P2 ;  /* 0x000000ffff057224 */ /* 0x000fe200010e0e06 */
[----:B------:R-:W-:Y:S01]  /*15f0*/  ISETP.NE.AND.EX P0, PT, RZ, UR5, PT, P0 ;  /* 0x00000005ff007c0c */ /* 0x000fe2000bf05300 */
[----:B------:R-:W-:-:S03]  /*1600*/  IMAD.MOV.U32 R4, RZ, RZ, R0 ;  /* 0x000000ffff047224 */ /* 0x000fc600078e0000 */
[----:B------:R-:W-:Y:S01]  /*1610*/  SEL R6, R5, R6, !P1 ;  /* 0x0000000605067207 */ /* 0x000fe20004800000 */
[----:B------:R-:W-:Y:S01]  /*1620*/  IMAD.MOV.U32 R5, RZ, RZ, 0x0 ;  /* 0x00000000ff057424 */ /* 0x000fe200078e00ff */
[----:B------:R-:W-:Y:S02]  /*1630*/  SEL R9, R9, 0xffffffff, P0 ;  /* 0xffffffff09097807 */ /* 0x000fe40000000000 */
[----:B------:R-:W-:Y:S01]  /*1640*/  SEL R6, R6, 0xffffffff, P0 ;  /* 0xffffffff06067807 */ /* 0x000fe20000000000 */
[----:B------:R-:W-:Y:S06]  /*1650*/  RET.REL.NODEC R4 `(_Z17cellular_automataPiS_l) ;  /* 0xffffffe804687950 */ /* 0x000fec0003c3ffff */
.L_x_3:
[----:B------:R-:W-:-:S00]  /*1660*/  BRA `(.L_x_3) ;  /* 0xfffffffc00fc7947 */ /* 0x000fc0000383ffff */
[----:B------:R-:W-:-:S00]  /*1670*/  NOP ;  /* 0x0000000000007918 */ /* 0x000fc00000000000 */
        /* <DEDUP_REMOVED lines=8> */
.L_x_4:


//--------------------- .nv.shared.reserved.0     --------------------------
	.section	.nv.shared.reserved.0,"aw",@nobits
	.weak		__nv_reservedSMEM_offset_0_alias
	.size		__nv_reservedSMEM_offset_0_alias, 0, 64
	.other		__nv_reservedSMEM_offset_0_alias,@"STO_CUDA_RESERVED_SHARED STV_DEFAULT"
__nv_reservedSMEM_offset_0_alias:
	.zero		0
	.zero		64


//--------------------- .nv.constant0._Z17cellular_automataPiS_l --------------------------
	.section	.nv.constant0._Z17cellular_automataPiS_l,"a",@progbits
	.sectionflags	@""
	.align	4
.nv.constant0._Z17cellular_automataPiS_l:
	.zero		920


//--------------------- SYMBOLS --------------------------

	.type		.nv.reservedSmem.offset0,@object
	.size		.nv.reservedSmem.offset0,0x4
